//
// Generated by NVIDIA NVVM Compiler
//
// Compiler Build ID: CL-36424714
// Cuda compilation tools, release 13.0, V13.0.88
// Based on NVVM 20.0.0
//

.version 9.0
.target sm_100
.address_size 64

	// .globl	_Z21rms_norm_f32x4_kernelILi64EEvPfS0_fii
// _ZZ20block_reduce_sum_f32ILi64EEffE10reduce_sum has been demoted
// _ZZ21rms_norm_f32x4_kernelILi64EEvPfS0_fiiE5s_var has been demoted

.visible .entry _Z21rms_norm_f32x4_kernelILi64EEvPfS0_fii(
	.param .u64 .ptr .align 1 _Z21rms_norm_f32x4_kernelILi64EEvPfS0_fii_param_0,
	.param .u64 .ptr .align 1 _Z21rms_norm_f32x4_kernelILi64EEvPfS0_fii_param_1,
	.param .f32 _Z21rms_norm_f32x4_kernelILi64EEvPfS0_fii_param_2,
	.param .u32 _Z21rms_norm_f32x4_kernelILi64EEvPfS0_fii_param_3,
	.param .u32 _Z21rms_norm_f32x4_kernelILi64EEvPfS0_fii_param_4
)
{
	.reg .pred 	%p<13>;
	.reg .b32 	%r<28>;
	.reg .b32 	%f<42>;
	.reg .b64 	%rd<9>;
	// demoted variable
	.shared .align 4 .b8 _ZZ20block_reduce_sum_f32ILi64EEffE10reduce_sum[8];
	// demoted variable
	.shared .align 4 .f32 _ZZ21rms_norm_f32x4_kernelILi64EEvPfS0_fiiE5s_var;
	ld.param.u64 	%rd2, [_Z21rms_norm_f32x4_kernelILi64EEvPfS0_fii_param_0];
	ld.param.u64 	%rd1, [_Z21rms_norm_f32x4_kernelILi64EEvPfS0_fii_param_1];
	ld.param.f32 	%f11, [_Z21rms_norm_f32x4_kernelILi64EEvPfS0_fii_param_2];
	ld.param.u32 	%r6, [_Z21rms_norm_f32x4_kernelILi64EEvPfS0_fii_param_3];
	ld.param.u32 	%r5, [_Z21rms_norm_f32x4_kernelILi64EEvPfS0_fii_param_4];
	cvta.to.global.u64 	%rd3, %rd2;
	mov.u32 	%r7, %ctaid.x;
	mov.u32 	%r8, %ntid.x;
	mov.u32 	%r1, %tid.x;
	mad.lo.s32 	%r9, %r7, %r8, %r1;
	shl.b32 	%r2, %r9, 2;
	mul.wide.s32 	%rd4, %r2, 4;
	add.s64 	%rd5, %rd3, %rd4;
	ld.global.v4.f32 	{%f1, %f2, %f3, %f4}, [%rd5];
	mul.lo.s32 	%r3, %r5, %r6;
	setp.ge.s32 	%p1, %r2, %r3;
	mov.f32 	%f40, 0f00000000;
	@%p1 bra 	$L__BB0_2;
	mul.f32 	%f13, %f2, %f2;
	fma.rn.f32 	%f14, %f1, %f1, %f13;
	fma.rn.f32 	%f15, %f3, %f3, %f14;
	fma.rn.f32 	%f40, %f4, %f4, %f15;
$L__BB0_2:
	and.b32  	%r4, %r1, 31;
	mov.b32 	%r10, %f40;
	shfl.sync.bfly.b32	%r11|%p2, %r10, 16, 31, -1;
	mov.b32 	%f16, %r11;
	add.f32 	%f17, %f40, %f16;
	mov.b32 	%r12, %f17;
	shfl.sync.bfly.b32	%r13|%p3, %r12, 8, 31, -1;
	mov.b32 	%f18, %r13;
	add.f32 	%f19, %f17, %f18;
	mov.b32 	%r14, %f19;
	shfl.sync.bfly.b32	%r15|%p4, %r14, 4, 31, -1;
	mov.b32 	%f20, %r15;
	add.f32 	%f21, %f19, %f20;
	mov.b32 	%r16, %f21;
	shfl.sync.bfly.b32	%r17|%p5, %r16, 2, 31, -1;
	mov.b32 	%f22, %r17;
	add.f32 	%f23, %f21, %f22;
	mov.b32 	%r18, %f23;
	shfl.sync.bfly.b32	%r19|%p6, %r18, 1, 31, -1;
	mov.b32 	%f24, %r19;
	add.f32 	%f7, %f23, %f24;
	setp.ne.s32 	%p7, %r4, 0;
	@%p7 bra 	$L__BB0_4;
	shr.u32 	%r20, %r1, 3;
	mov.u32 	%r21, _ZZ20block_reduce_sum_f32ILi64EEffE10reduce_sum;
	add.s32 	%r22, %r21, %r20;
	st.shared.f32 	[%r22], %f7;
$L__BB0_4:
	bar.sync 	0;
	setp.gt.u32 	%p8, %r4, 1;
	mov.f32 	%f41, 0f00000000;
	@%p8 bra 	$L__BB0_6;
	shl.b32 	%r23, %r4, 2;
	mov.u32 	%r24, _ZZ20block_reduce_sum_f32ILi64EEffE10reduce_sum;
	add.s32 	%r25, %r24, %r23;
	ld.shared.f32 	%f41, [%r25];
$L__BB0_6:
	setp.gt.u32 	%p9, %r1, 31;
	@%p9 bra 	$L__BB0_9;
	mov.b32 	%r26, %f41;
	shfl.sync.bfly.b32	%r27|%p10, %r26, 1, 31, -1;
	mov.b32 	%f26, %r27;
	add.f32 	%f10, %f41, %f26;
	setp.ne.s32 	%p11, %r1, 0;
	@%p11 bra 	$L__BB0_9;
	cvt.rn.f32.s32 	%f27, %r5;
	div.rn.f32 	%f28, %f10, %f27;
	add.f32 	%f29, %f28, 0f3727C5AC;
	rsqrt.approx.f32 	%f30, %f29;
	st.shared.f32 	[_ZZ21rms_norm_f32x4_kernelILi64EEvPfS0_fiiE5s_var], %f30;
$L__BB0_9:
	setp.ge.s32 	%p12, %r2, %r3;
	bar.sync 	0;
	@%p12 bra 	$L__BB0_11;
	ld.shared.f32 	%f31, [_ZZ21rms_norm_f32x4_kernelILi64EEvPfS0_fiiE5s_var];
	mul.f32 	%f32, %f1, %f31;
	mul.f32 	%f33, %f11, %f32;
	mul.f32 	%f34, %f2, %f31;
	mul.f32 	%f35, %f11, %f34;
	mul.f32 	%f36, %f3, %f31;
	mul.f32 	%f37, %f11, %f36;
	mul.f32 	%f38, %f4, %f31;
	mul.f32 	%f39, %f11, %f38;
	cvta.to.global.u64 	%rd6, %rd1;
	add.s64 	%rd8, %rd6, %rd4;
	st.global.v4.f32 	[%rd8], {%f33, %f35, %f37, %f39};
$L__BB0_11:
	ret;

}


// ===== COMPILED SASS (sm_100) =====

	.target	sm_100

	.elftype	@"ET_EXEC"


//--------------------- .note.nv.tkinfo           --------------------------
	.section	.note.nv.tkinfo,"",@"SHT_NOTE"
	.sectionflags	@"SHF_NOTE_NV_TKINFO"
	.tkinfo
        /*0018*/ 	.word	0x00000002
        /*0030*/ 	.string	""
        /*0030*/ 	.string	"ptxas"
        /*0030*/ 	.string	"Cuda compilation tools, release 13.0, V13.0.88"
        /*0030*/ 	.string	"Build cuda_13.0.r13.0/compiler.36424714_0"
        /*0030*/ 	.string	"-arch sm_100 -m 64 "



//--------------------- .note.nv.cuinfo           --------------------------
	.section	.note.nv.cuinfo,"",@"SHT_NOTE"
	.sectionflags	@"SHF_NOTE_NV_CUINFO"
        /*0018*/ 	.short	0x0002
        /*001a*/ 	.short	0x0064
        /*001c*/ 	.short	0x0082
	.zero		2


//--------------------- .nv.info                  --------------------------
	.section	.nv.info,"",@"SHT_CUDA_INFO"
	.align	4


	//----- nvinfo : EIATTR_REGCOUNT
	.align		4
        /*0000*/ 	.byte	0x04, 0x2f
        /*0002*/ 	.short	(.L_1 - .L_0)
	.align		4
.L_0:
        /*0004*/ 	.word	index@(_Z21rms_norm_f32x4_kernelILi64EEvPfS0_fii)
        /*0008*/ 	.word	0x00000013


	//----- nvinfo : EIATTR_FRAME_SIZE
	.align		4
.L_1:
        /*000c*/ 	.byte	0x04, 0x11
        /*000e*/ 	.short	(.L_3 - .L_2)
	.align		4
.L_2:
        /*0010*/ 	.word	index@($__internal_0_$__cuda_sm3x_div_rn_noftz_f32_slowpath)
        /*0014*/ 	.word	0x00000000


	//----- nvinfo : EIATTR_FRAME_SIZE
	.align		4
.L_3:
        /*0018*/ 	.byte	0x04, 0x11
        /*001a*/ 	.short	(.L_5 - .L_4)
	.align		4
.L_4:
        /*001c*/ 	.word	index@(_Z21rms_norm_f32x4_kernelILi64EEvPfS0_fii)
        /*0020*/ 	.word	0x00000000


	//----- nvinfo : EIATTR_MIN_STACK_SIZE
	.align		4
.L_5:
        /*0024*/ 	.byte	0x04, 0x12
        /*0026*/ 	.short	(.L_7 - .L_6)
	.align		4
.L_6:
        /*0028*/ 	.word	index@(_Z21rms_norm_f32x4_kernelILi64EEvPfS0_fii)
        /*002c*/ 	.word	0x00000000
.L_7:


//--------------------- .nv.compat                --------------------------
	.section	.nv.compat,"",@"SHT_CUDA_COMPAT_INFO"
	.align	4
        /*0000*/ 	.byte	0x02, 0x09, 0x00, 0x00, 0x02, 0x02, 0x01, 0x00, 0x02, 0x05, 0x05, 0x00, 0x03, 0x07, 0x01, 0x01
        /*0010*/ 	.byte	0x02, 0x03, 0x00, 0x00, 0x02, 0x06, 0x01, 0x00, 0x04, 0x0b, 0x08, 0x00, 0x01, 0x00, 0x00, 0x00
        /*0020*/ 	.byte	0x00, 0x00, 0x00, 0x00


//--------------------- .nv.info._Z21rms_norm_f32x4_kernelILi64EEvPfS0_fii --------------------------
	.section	.nv.info._Z21rms_norm_f32x4_kernelILi64EEvPfS0_fii,"",@"SHT_CUDA_INFO"
	.sectionflags	@""
	.align	4


	//----- nvinfo : EIATTR_CUDA_API_VERSION
	.align		4
        /*0000*/ 	.byte	0x04, 0x37
        /*0002*/ 	.short	(.L_9 - .L_8)
.L_8:
        /*0004*/ 	.word	0x00000082


	//----- nvinfo : EIATTR_KPARAM_INFO
	.align		4
.L_9:
        /*0008*/ 	.byte	0x04, 0x17
        /*000a*/ 	.short	(.L_11 - .L_10)
.L_10:
        /*000c*/ 	.word	0x00000000
        /*0010*/ 	.short	0x0004
        /*0012*/ 	.short	0x0018
        /*0014*/ 	.byte	0x00, 0xf0, 0x11, 0x00


	//----- nvinfo : EIATTR_KPARAM_INFO
	.align		4
.L_11:
        /*0018*/ 	.byte	0x04, 0x17
        /*001a*/ 	.short	(.L_13 - .L_12)
.L_12:
        /*001c*/ 	.word	0x00000000
        /*0020*/ 	.short	0x0003
        /*0022*/ 	.short	0x0014
        /*0024*/ 	.byte	0x00, 0xf0, 0x11, 0x00


	//----- nvinfo : EIATTR_KPARAM_INFO
	.align		4
.L_13:
        /*0028*/ 	.byte	0x04, 0x17
        /*002a*/ 	.short	(.L_15 - .L_14)
.L_14:
        /*002c*/ 	.word	0x00000000
        /*0030*/ 	.short	0x0002
        /*0032*/ 	.short	0x0010
        /*0034*/ 	.byte	0x00, 0xf0, 0x11, 0x00


	//----- nvinfo : EIATTR_KPARAM_INFO
	.align		4
.L_15:
        /*0038*/ 	.byte	0x04, 0x17
        /*003a*/ 	.short	(.L_17 - .L_16)
.L_16:
        /*003c*/ 	.word	0x00000000
        /*0040*/ 	.short	0x0001
        /*0042*/ 	.short	0x0008
        /*0044*/ 	.byte	0x00, 0xf5, 0x21, 0x00


	//----- nvinfo : EIATTR_KPARAM_INFO
	.align		4
.L_17:
        /*0048*/ 	.byte	0x04, 0x17
        /*004a*/ 	.short	(.L_19 - .L_18)
.L_18:
        /*004c*/ 	.word	0x00000000
        /*0050*/ 	.short	0x0000
        /*0052*/ 	.short	0x0000
        /*0054*/ 	.byte	0x00, 0xf5, 0x21, 0x00


	//----- nvinfo : EIATTR_SPARSE_MMA_MASK
	.align		4
.L_19:
        /*0058*/ 	.byte	0x03, 0x50
        /*005a*/ 	.short	0x0000


	//----- nvinfo : EIATTR_MAXREG_COUNT
	.align		4
        /*005c*/ 	.byte	0x03, 0x1b
        /*005e*/ 	.short	0x00ff


	//----- nvinfo : EIATTR_NUM_BARRIERS
	.align		4
        /*0060*/ 	.byte	0x02, 0x4c
        /*0062*/ 	.byte	0x01
	.zero		1


	//----- nvinfo : EIATTR_MERCURY_ISA_VERSION
	.align		4
        /*0064*/ 	.byte	0x03, 0x5f
        /*0066*/ 	.short	0x0101


	//----- nvinfo : EIATTR_COOP_GROUP_MASK_REGIDS
	.align		4
        /*0068*/ 	.byte	0x04, 0x29
        /*006a*/ 	.short	(.L_21 - .L_20)


	//   ....[0]....
.L_20:
        /*006c*/ 	.word	0xffffffff


	//   ....[1]....
        /*0070*/ 	.word	0xffffffff


	//   ....[2]....
        /*0074*/ 	.word	0xffffffff


	//   ....[3]....
        /*0078*/ 	.word	0xffffffff


	//   ....[4]....
        /*007c*/ 	.word	0xffffffff


	//   ....[5]....
        /*0080*/ 	.word	0xffffffff


	//----- nvinfo : EIATTR_COOP_GROUP_INSTR_OFFSETS
	.align		4
.L_21:
        /*0084*/ 	.byte	0x04, 0x28
        /*0086*/ 	.short	(.L_23 - .L_22)


	//   ....[0]....
.L_22:
        /*0088*/ 	.word	0x00000130


	//   ....[1]....
        /*008c*/ 	.word	0x00000150


	//   ....[2]....
        /*0090*/ 	.word	0x00000180


	//   ....[3]....
        /*0094*/ 	.word	0x000001f0


	//   ....[4]....
        /*0098*/ 	.word	0x00000250


	//   ....[5]....
        /*009c*/ 	.word	0x000002e0


	//----- nvinfo : EIATTR_VRC_CTA_INIT_COUNT
	.align		4
.L_23:
        /*00a0*/ 	.byte	0x02, 0x4a
	.zero		1
	.zero		1


	//----- nvinfo : EIATTR_EXIT_INSTR_OFFSETS
	.align		4
        /*00a4*/ 	.byte	0x04, 0x1c
        /*00a6*/ 	.short	(.L_25 - .L_24)


	//   ....[0]....
.L_24:
        /*00a8*/ 	.word	0x000004c0


	//   ....[1]....
        /*00ac*/ 	.word	0x000005d0


	//----- nvinfo : EIATTR_CRS_STACK_SIZE
	.align		4
.L_25:
        /*00b0*/ 	.byte	0x04, 0x1e
        /*00b2*/ 	.short	(.L_27 - .L_26)
.L_26:
        /*00b4*/ 	.word	0x00000000


	//----- nvinfo : EIATTR_CBANK_PARAM_SIZE
	.align		4
.L_27:
        /*00b8*/ 	.byte	0x03, 0x19
        /*00ba*/ 	.short	0x001c


	//----- nvinfo : EIATTR_PARAM_CBANK
	.align		4
        /*00bc*/ 	.byte	0x04, 0x0a
        /*00be*/ 	.short	(.L_29 - .L_28)
	.align		4
.L_28:
        /*00c0*/ 	.word	index@(.nv.constant0._Z21rms_norm_f32x4_kernelILi64EEvPfS0_fii)
        /*00c4*/ 	.short	0x0380
        /*00c6*/ 	.short	0x001c


	//----- nvinfo : EIATTR_SW_WAR
	.align		4
.L_29:
        /*00c8*/ 	.byte	0x04, 0x36
        /*00ca*/ 	.short	(.L_31 - .L_30)
.L_30:
        /*00cc*/ 	.word	0x00000008
.L_31:


//--------------------- .nv.callgraph             --------------------------
	.section	.nv.callgraph,"",@"SHT_CUDA_CALLGRAPH"
	.align	4
	.sectionentsize	8
	.align		4
        /*0000*/ 	.word	0x00000000
	.align		4
        /*0004*/ 	.word	0xffffffff
	.align		4
        /*0008*/ 	.word	0x00000000
	.align		4
        /*000c*/ 	.word	0xfffffffe
	.align		4
        /*0010*/ 	.word	0x00000000
	.align		4
        /*0014*/ 	.word	0xfffffffd
	.align		4
        /*0018*/ 	.word	0x00000000
	.align		4
        /*001c*/ 	.word	0xfffffffc


//--------------------- .text._Z21rms_norm_f32x4_kernelILi64EEvPfS0_fii --------------------------
	.section	.text._Z21rms_norm_f32x4_kernelILi64EEvPfS0_fii,"ax",@progbits
	.align	128
        .global         _Z21rms_norm_f32x4_kernelILi64EEvPfS0_fii
        .type           _Z21rms_norm_f32x4_kernelILi64EEvPfS0_fii,@function
        .size           _Z21rms_norm_f32x4_kernelILi64EEvPfS0_fii,(.L_x_15 - _Z21rms_norm_f32x4_kernelILi64EEvPfS0_fii)
        .other          _Z21rms_norm_f32x4_kernelILi64EEvPfS0_fii,@"STO_CUDA_ENTRY STV_DEFAULT"
_Z21rms_norm_f32x4_kernelILi64EEvPfS0_fii:
.text._Z21rms_norm_f32x4_kernelILi64EEvPfS0_fii:
[----:B------:R-:W-:Y:S01]  /*0000*/  LDC R1, c[0x0][0x37c] ;  /* 0x0000df00ff017b82 */ /* 0x000fe20000000800 */
[----:B------:R-:W0:Y:S07]  /*0010*/  S2R R0, SR_TID.X ;  /* 0x0000000000007919 */ /* 0x000e2e0000002100 */
[----:B------:R-:W0:Y:S01]  /*0020*/  S2UR UR4, SR_CTAID.X ;  /* 0x00000000000479c3 */ /* 0x000e220000002500 */
[----:B------:R-:W1:Y:S01]  /*0030*/  LDCU.64 UR8, c[0x0][0x358] ;  /* 0x00006b00ff0877ac */ /* 0x000e620008000a00 */
[----:B------:R-:W2:Y:S06]  /*0040*/  LDCU UR7, c[0x0][0x398] ;  /* 0x00007300ff0777ac */ /* 0x000eac0008000800 */
[----:B------:R-:W0:Y:S08]  /*0050*/  LDC R3, c[0x0][0x360] ;  /* 0x0000d800ff037b82 */ /* 0x000e300000000800 */
[----:B------:R-:W3:Y:S01]  /*0060*/  LDC.64 R4, c[0x0][0x380] ;  /* 0x0000e000ff047b82 */ /* 0x000ee20000000a00 */
[----:B0-----:R-:W-:Y:S01]  /*0070*/  IMAD R2, R3, UR4, R0 ;  /* 0x0000000403027c24 */ /* 0x001fe2000f8e0200 */
[----:B------:R-:W2:Y:S03]  /*0080*/  LDCU UR4, c[0x0][0x394] ;  /* 0x00007280ff0477ac */ /* 0x000ea60008000800 */
[----:B------:R-:W-:-:S04]  /*0090*/  IMAD.SHL.U32 R2, R2, 0x4, RZ ;  /* 0x0000000402027824 */ /* 0x000fc800078e00ff */
[----:B---3--:R-:W-:-:S06]  /*00a0*/  IMAD.WIDE R4, R2, 0x4, R4 ;  /* 0x0000000402047825 */ /* 0x008fcc00078e0204 */
[----:B-1----:R-:W3:Y:S01]  /*00b0*/  LDG.E.128 R4, desc[UR8][R4.64] ;  /* 0x0000000804047981 */ /* 0x002ee2000c1e1d00 */
[----:B--2---:R-:W-:-:S06]  /*00c0*/  UIMAD UR4, UR7, UR4, URZ ;  /* 0x00000004070472a4 */ /* 0x004fcc000f8e02ff */
[----:B------:R-:W-:-:S13]  /*00d0*/  ISETP.GE.AND P0, PT, R2, UR4, PT ;  /* 0x0000000402007c0c */ /* 0x000fda000bf06270 */
[----:B---3--:R-:W-:-:S04]  /*00e0*/  @!P0 FMUL R3, R5, R5 ;  /* 0x0000000505038220 */ /* 0x008fc80000400000 */
[----:B------:R-:W-:Y:S01]  /*00f0*/  @!P0 FFMA R9, R4, R4, R3 ;  /* 0x0000000404098223 */ /* 0x000fe20000000003 */
[----:B------:R-:W-:-:S03]  /*0100*/  IMAD.MOV.U32 R3, RZ, RZ, RZ ;  /* 0x000000ffff037224 */ /* 0x000fc600078e00ff */
[----:B------:R-:W-:-:S04]  /*0110*/  @!P0 FFMA R8, R6, R6, R9 ;  /* 0x0000000606088223 */ /* 0x000fc80000000009 */
[----:B------:R-:W-:-:S05]  /*0120*/  @!P0 FFMA R3, R7, R7, R8 ;  /* 0x0000000707038223 */ /* 0x000fca0000000008 */
[----:B------:R-:W0:Y:S02]  /*0130*/  SHFL.BFLY PT, R8, R3, 0x10, 0x1f ;  /* 0x0e001f0003087f89 */ /* 0x000e2400000e0000 */
[----:B0-----:R-:W-:-:S05]  /*0140*/  FADD R9, R8, R3 ;  /* 0x0000000308097221 */ /* 0x001fca0000000000 */
[----:B------:R-:W0:Y:S02]  /*0150*/  SHFL.BFLY PT, R8, R9, 0x8, 0x1f ;  /* 0x0d001f0009087f89 */ /* 0x000e2400000e0000 */
[----:B0-----:R-:W-:Y:S01]  /*0160*/  FADD R10, R9, R8 ;  /* 0x00000008090a7221 */ /* 0x001fe20000000000 */
[----:B------:R-:W-:-:S04]  /*0170*/  LOP3.LUT P0, R8, R0, 0x1f, RZ, 0xc0, !PT ;  /* 0x0000001f00087812 */ /* 0x000fc8000780c0ff */
[----:B------:R-:W0:Y:S01]  /*0180*/  SHFL.BFLY PT, R11, R10, 0x4, 0x1f ;  /* 0x0c801f000a0b7f89 */ /* 0x000e2200000e0000 */
[----:B------:R-:W-:-:S08]  /*0190*/  ISETP.GT.U32.AND P1, PT, R8, 0x1, PT ;  /* 0x000000010800780c */ /* 0x000fd00003f24070 */
[----:B------:R-:W1:Y:S01]  /*01a0*/  @!P0 S2R R14, SR_CgaCtaId ;  /* 0x00000000000e8919 */ /* 0x000e620000008800 */
[----:B------:R-:W-:-:S04]  /*01b0*/  @!P0 MOV R9, 0x400 ;  /* 0x0000040000098802 */ /* 0x000fc80000000f00 */
[----:B------:R-:W2:Y:S01]  /*01c0*/  @!P1 S2R R16, SR_CgaCtaId ;  /* 0x0000000000109919 */ /* 0x000ea20000008800 */
[----:B------:R-:W-:Y:S01]  /*01d0*/  @!P1 MOV R13, 0x400 ;  /* 0x00000400000d9802 */ /* 0x000fe20000000f00 */
[----:B0-----:R-:W-:-:S05]  /*01e0*/  FADD R11, R10, R11 ;  /* 0x0000000b0a0b7221 */ /* 0x001fca0000000000 */
[----:B------:R-:W0:Y:S01]  /*01f0*/  SHFL.BFLY PT, R12, R11, 0x2, 0x1f ;  /* 0x0c401f000b0c7f89 */ /* 0x000e2200000e0000 */
[----:B-1----:R-:W-:-:S04]  /*0200*/  @!P0 LEA R9, R14, R9, 0x18 ;  /* 0x000000090e098211 */ /* 0x002fc800078ec0ff */
[----:B------:R-:W-:Y:S02]  /*0210*/  @!P0 LEA.HI R9, R0, R9, RZ, 0x1d ;  /* 0x0000000900098211 */ /* 0x000fe400078fe8ff */
[----:B--2---:R-:W-:-:S05]  /*0220*/  @!P1 LEA R13, R16, R13, 0x18 ;  /* 0x0000000d100d9211 */ /* 0x004fca00078ec0ff */
[----:B------:R-:W-:Y:S02]  /*0230*/  @!P1 IMAD R8, R8, 0x4, R13 ;  /* 0x0000000408089824 */ /* 0x000fe400078e020d */
[----:B0-----:R-:W-:-:S05]  /*0240*/  FADD R12, R11, R12 ;  /* 0x0000000c0b0c7221 */ /* 0x001fca0000000000 */
[----:B------:R-:W0:Y:S02]  /*0250*/  SHFL.BFLY PT, R3, R12, 0x1, 0x1f ;  /* 0x0c201f000c037f89 */ /* 0x000e2400000e0000 */
[----:B0-----:R-:W-:Y:S01]  /*0260*/  FADD R10, R12, R3 ;  /* 0x000000030c0a7221 */ /* 0x001fe20000000000 */
[----:B------:R-:W-:-:S04]  /*0270*/  IMAD.MOV.U32 R3, RZ, RZ, RZ ;  /* 0x000000ffff037224 */ /* 0x000fc800078e00ff */
[----:B------:R0:W-:Y:S01]  /*0280*/  @!P0 STS [R9], R10 ;  /* 0x0000000a09008388 */ /* 0x0001e20000000800 */
[----:B------:R-:W-:Y:S01]  /*0290*/  BAR.SYNC.DEFER_BLOCKING 0x0 ;  /* 0x0000000000007b1d */ /* 0x000fe20000010000 */
[----:B------:R-:W-:-:S05]  /*02a0*/  ISETP.GT.U32.AND P0, PT, R0, 0x1f, PT ;  /* 0x0000001f0000780c */ /* 0x000fca0003f04070 */
[----:B------:R0:W1:Y:S08]  /*02b0*/  @!P1 LDS R3, [R8] ;  /* 0x0000000008039984 */ /* 0x0000700000000800 */
[----:B0-----:R-:W-:Y:S05]  /*02c0*/  @P0 BRA `(.L_x_0) ;  /* 0x0000000000700947 */ /* 0x001fea0003800000 */
[----:B------:R-:W-:Y:S05]  /*02d0*/  WARPSYNC.ALL ;  /* 0x0000000000007948 */ /* 0x000fea0003800000 */
[----:B-1----:R-:W0:Y:S01]  /*02e0*/  SHFL.BFLY PT, R8, R3, 0x1, 0x1f ;  /* 0x0c201f0003087f89 */ /* 0x002e2200000e0000 */
[----:B------:R-:W-:Y:S01]  /*02f0*/  ISETP.NE.AND P0, PT, R0, RZ, PT ;  /* 0x000000ff0000720c */ /* 0x000fe20003f05270 */
[----:B0-----:R-:W-:-:S12]  /*0300*/  FADD R0, R8, R3 ;  /* 0x0000000308007221 */ /* 0x001fd80000000000 */
[----:B------:R-:W-:Y:S05]  /*0310*/  @P0 BRA `(.L_x_0) ;  /* 0x00000000005c0947 */ /* 0x000fea0003800000 */
[----:B------:R-:W-:Y:S01]  /*0320*/  I2FP.F32.S32 R3, UR7 ;  /* 0x0000000700037c45 */ /* 0x000fe20008201400 */
[----:B------:R-:W-:Y:S03]  /*0330*/  BSSY.RECONVERGENT B0, `(.L_x_1) ;  /* 0x000000c000007945 */ /* 0x000fe60003800200 */
[----:B------:R-:W0:Y:S08]  /*0340*/  MUFU.RCP R8, R3 ;  /* 0x0000000300087308 */ /* 0x000e300000001000 */
[----:B------:R-:W1:Y:S01]  /*0350*/  FCHK P0, R0, R3 ;  /* 0x0000000300007302 */ /* 0x000e620000000000 */
[----:B0-----:R-:W-:-:S04]  /*0360*/  FFMA R9, -R3, R8, 1 ;  /* 0x3f80000003097423 */ /* 0x001fc80000000108 */
[----:B------:R-:W-:-:S04]  /*0370*/  FFMA R9, R8, R9, R8 ;  /* 0x0000000908097223 */ /* 0x000fc80000000008 */
[----:B------:R-:W-:-:S04]  /*0380*/  FFMA R8, R0, R9, RZ ;  /* 0x0000000900087223 */ /* 0x000fc800000000ff */
[----:B------:R-:W-:-:S04]  /*0390*/  FFMA R10, -R3, R8, R0 ;  /* 0x00000008030a7223 */ /* 0x000fc80000000100 */
[----:B------:R-:W-:Y:S01]  /*03a0*/  FFMA R8, R9, R10, R8 ;  /* 0x0000000a09087223 */ /* 0x000fe20000000008 */
[----:B-1----:R-:W-:Y:S06]  /*03b0*/  @!P0 BRA `(.L_x_2) ;  /* 0x00000000000c8947 */ /* 0x002fec0003800000 */
[----:B------:R-:W-:-:S07]  /*03c0*/  MOV R8, 0x3e0 ;  /* 0x000003e000087802 */ /* 0x000fce0000000f00 */
[----:B------:R-:W-:Y:S05]  /*03d0*/  CALL.REL.NOINC `($__internal_0_$__cuda_sm3x_div_rn_noftz_f32_slowpath) ;  /* 0x0000000000807944 */ /* 0x000fea0003c00000 */
[----:B------:R-:W-:-:S07]  /*03e0*/  IMAD.MOV.U32 R8, RZ, RZ, R0 ;  /* 0x000000ffff087224 */ /* 0x000fce00078e0000 */
.L_x_2:
[----:B------:R-:W-:Y:S05]  /*03f0*/  BSYNC.RECONVERGENT B0 ;  /* 0x0000000000007941 */ /* 0x000fea0003800200 */
.L_x_1:
[----:B------:R-:W-:Y:S01]  /*0400*/  FADD R8, R8, 9.9999997473787516356e-06 ;  /* 0x3727c5ac08087421 */ /* 0x000fe20000000000 */
[----:B------:R-:W0:Y:S01]  /*0410*/  S2UR UR6, SR_CgaCtaId ;  /* 0x00000000000679c3 */ /* 0x000e220000008800 */
[----:B------:R-:W-:-:S03]  /*0420*/  UMOV UR5, 0x400 ;  /* 0x0000040000057882 */ /* 0x000fc60000000000 */
[----:B------:R-:W-:-:S13]  /*0430*/  FSETP.GEU.AND P0, PT, |R8|, 1.175494350822287508e-38, PT ;  /* 0x008000000800780b */ /* 0x000fda0003f0e200 */
[----:B------:R-:W-:-:S04]  /*0440*/  @!P0 FMUL R8, R8, 16777216 ;  /* 0x4b80000008088820 */ /* 0x000fc80000400000 */
[----:B------:R-:W1:Y:S01]  /*0450*/  MUFU.RSQ R0, R8 ;  /* 0x0000000800007308 */ /* 0x000e620000001400 */
[----:B0-----:R-:W-:Y:S01]  /*0460*/  ULEA UR5, UR6, UR5, 0x18 ;  /* 0x0000000506057291 */ /* 0x001fe2000f8ec0ff */
[----:B-1----:R-:W-:-:S08]  /*0470*/  @!P0 FMUL R0, R0, 4096 ;  /* 0x4580000000008820 */ /* 0x002fd00000400000 */
[----:B------:R0:W-:Y:S03]  /*0480*/  STS [UR5+0x8], R0 ;  /* 0x00000800ff007988 */ /* 0x0001e60008000805 */
.L_x_0:
[----:B------:R-:W-:Y:S05]  /*0490*/  WARPSYNC.ALL ;  /* 0x0000000000007948 */ /* 0x000fea0003800000 */
[----:B------:R-:W-:Y:S01]  /*04a0*/  BAR.SYNC.DEFER_BLOCKING 0x0 ;  /* 0x0000000000007b1d */ /* 0x000fe20000010000 */
[----:B------:R-:W-:-:S13]  /*04b0*/  ISETP.GE.AND P0, PT, R2, UR4, PT ;  /* 0x0000000402007c0c */ /* 0x000fda000bf06270 */
[----:B------:R-:W-:Y:S05]  /*04c0*/  @P0 EXIT ;  /* 0x000000000000094d */ /* 0x000fea0003800000 */
[----:B------:R-:W2:Y:S01]  /*04d0*/  S2UR UR6, SR_CgaCtaId ;  /* 0x00000000000679c3 */ /* 0x000ea20000008800 */
[----:B------:R-:W-:-:S07]  /*04e0*/  UMOV UR5, 0x400 ;  /* 0x0000040000057882 */ /* 0x000fce0000000000 */
[----:B------:R-:W1:Y:S01]  /*04f0*/  LDC.64 R8, c[0x0][0x388] ;  /* 0x0000e200ff087b82 */ /* 0x000e620000000a00 */
[----:B--2---:R-:W-:Y:S01]  /*0500*/  ULEA UR5, UR6, UR5, 0x18 ;  /* 0x0000000506057291 */ /* 0x004fe2000f8ec0ff */
[----:B-1----:R-:W-:-:S08]  /*0510*/  IMAD.WIDE R2, R2, 0x4, R8 ;  /* 0x0000000402027825 */ /* 0x002fd000078e0208 */
[----:B0-----:R-:W0:Y:S02]  /*0520*/  LDS R0, [UR5+0x8] ;  /* 0x00000805ff007984 */ /* 0x001e240008000800 */
[----:B------:R-:W1:Y:S01]  /*0530*/  LDCU UR5, c[0x0][0x390] ;  /* 0x00007200ff0577ac */ /* 0x000e620008000800 */
[-C--:B0-----:R-:W-:Y:S01]  /*0540*/  FMUL R4, R4, R0.reuse ;  /* 0x0000000004047220 */ /* 0x081fe20000400000 */
[-C--:B------:R-:W-:Y:S01]  /*0550*/  FMUL R5, R5, R0.reuse ;  /* 0x0000000005057220 */ /* 0x080fe20000400000 */
[-C--:B------:R-:W-:Y:S01]  /*0560*/  FMUL R6, R6, R0.reuse ;  /* 0x0000000006067220 */ /* 0x080fe20000400000 */
[----:B------:R-:W-:Y:S01]  /*0570*/  FMUL R7, R7, R0 ;  /* 0x0000000007077220 */ /* 0x000fe20000400000 */
[----:B-1----:R-:W-:Y:S01]  /*0580*/  FMUL R4, R4, UR5 ;  /* 0x0000000504047c20 */ /* 0x002fe20008400000 */
[----:B------:R-:W-:Y:S01]  /*0590*/  FMUL R5, R5, UR5 ;  /* 0x0000000505057c20 */ /* 0x000fe20008400000 */
[----:B------:R-:W-:Y:S01]  /*05a0*/  FMUL R6, R6, UR5 ;  /* 0x0000000506067c20 */ /* 0x000fe20008400000 */
[----:B------:R-:W-:-:S05]  /*05b0*/  FMUL R7, R7, UR5 ;  /* 0x0000000507077c20 */ /* 0x000fca0008400000 */
[----:B------:R-:W-:Y:S01]  /*05c0*/  STG.E.128 desc[UR8][R2.64], R4 ;  /* 0x0000000402007986 */ /* 0x000fe2000c101d08 */
[----:B------:R-:W-:Y:S05]  /*05d0*/  EXIT ;  /* 0x000000000000794d */ /* 0x000fea0003800000 */
        .weak           $__internal_0_$__cuda_sm3x_div_rn_noftz_f32_slowpath
        .type           $__internal_0_$__cuda_sm3x_div_rn_noftz_f32_slowpath,@function
        .size           $__internal_0_$__cuda_sm3x_div_rn_noftz_f32_slowpath,(.L_x_15 - $__internal_0_$__cuda_sm3x_div_rn_noftz_f32_slowpath)
$__internal_0_$__cuda_sm3x_div_rn_noftz_f32_slowpath:
[--C-:B------:R-:W-:Y:S01]  /*05e0*/  SHF.R.U32.HI R10, RZ, 0x17, R3.reuse ;  /* 0x00000017ff0a7819 */ /* 0x100fe20000011603 */
[----:B------:R-:W-:Y:S01]  /*05f0*/  BSSY.RECONVERGENT B1, `(.L_x_3) ;  /* 0x0000064000017945 */ /* 0x000fe20003800200 */
[--C-:B------:R-:W-:Y:S01]  /*0600*/  SHF.R.U32.HI R9, RZ, 0x17, R0.reuse ;  /* 0x00000017ff097819 */ /* 0x100fe20000011600 */
[----:B------:R-:W-:Y:S01]  /*0610*/  IMAD.MOV.U32 R11, RZ, RZ, R0 ;  /* 0x000000ffff0b7224 */ /* 0x000fe200078e0000 */
[----:B------:R-:W-:Y:S01]  /*0620*/  LOP3.LUT R10, R10, 0xff, RZ, 0xc0, !PT ;  /* 0x000000ff0a0a7812 */ /* 0x000fe200078ec0ff */
[----:B------:R-:W-:Y:S01]  /*0630*/  IMAD.MOV.U32 R12, RZ, RZ, R3 ;  /* 0x000000ffff0c7224 */ /* 0x000fe200078e0003 */
[----:B------:R-:W-:Y:S02]  /*0640*/  LOP3.LUT R14, R9, 0xff, RZ, 0xc0, !PT ;  /* 0x000000ff090e7812 */ /* 0x000fe400078ec0ff */
[----:B------:R-:W-:-:S03]  /*0650*/  IADD3 R13, PT, PT, R10, -0x1, RZ ;  /* 0xffffffff0a0d7810 */ /* 0x000fc60007ffe0ff */
[----:B------:R-:W-:Y:S01]  /*0660*/  VIADD R15, R14, 0xffffffff ;  /* 0xffffffff0e0f7836 */ /* 0x000fe20000000000 */
[----:B------:R-:W-:-:S04]  /*0670*/  ISETP.GT.U32.AND P0, PT, R13, 0xfd, PT ;  /* 0x000000fd0d00780c */ /* 0x000fc80003f04070 */
[----:B------:R-:W-:-:S13]  /*0680*/  ISETP.GT.U32.OR P0, PT, R15, 0xfd, P0 ;  /* 0x000000fd0f00780c */ /* 0x000fda0000704470 */
[----:B------:R-:W-:Y:S01]  /*0690*/  @!P0 IMAD.MOV.U32 R9, RZ, RZ, RZ ;  /* 0x000000ffff098224 */ /* 0x000fe200078e00ff */
[----:B------:R-:W-:Y:S06]  /*06a0*/  @!P0 BRA `(.L_x_4) ;  /* 0x00000000005c8947 */ /* 0x000fec0003800000 */
[----:B------:R-:W-:Y:S02]  /*06b0*/  FSETP.GTU.FTZ.AND P0, PT, |R0|, +INF , PT ;  /* 0x7f8000000000780b */ /* 0x000fe40003f1c200 */
[----:B------:R-:W-:-:S04]  /*06c0*/  FSETP.GTU.FTZ.AND P1, PT, |R3|, +INF , PT ;  /* 0x7f8000000300780b */ /* 0x000fc80003f3c200 */
[----:B------:R-:W-:-:S13]  /*06d0*/  PLOP3.LUT P0, PT, P0, P1, PT, 0xf8, 0x8f ;  /* 0x00000000008f781c */ /* 0x000fda0000703f70 */
[----:B------:R-:W-:Y:S05]  /*06e0*/  @P0 BRA `(.L_x_5) ;  /* 0x00000004004c0947 */ /* 0x000fea0003800000 */
[----:B------:R-:W-:-:S13]  /*06f0*/  LOP3.LUT P0, RZ, R12, 0x7fffffff, R11, 0xc8, !PT ;  /* 0x7fffffff0cff7812 */ /* 0x000fda000780c80b */
[----:B------:R-:W-:Y:S05]  /*0700*/  @!P0 BRA `(.L_x_6) ;  /* 0x00000004003c8947 */ /* 0x000fea0003800000 */
[C---:B------:R-:W-:Y:S02]  /*0710*/  FSETP.NEU.FTZ.AND P2, PT, |R0|.reuse, +INF , PT ;  /* 0x7f8000000000780b */ /* 0x040fe40003f5d200 */
[----:B------:R-:W-:Y:S02]  /*0720*/  FSETP.NEU.FTZ.AND P1, PT, |R3|, +INF , PT ;  /* 0x7f8000000300780b */ /* 0x000fe40003f3d200 */
[----:B------:R-:W-:-:S11]  /*0730*/  FSETP.NEU.FTZ.AND P0, PT, |R0|, +INF , PT ;  /* 0x7f8000000000780b */ /* 0x000fd60003f1d200 */
[----:B------:R-:W-:Y:S05]  /*0740*/  @!P1 BRA !P2, `(.L_x_6) ;  /* 0x00000004002c9947 */ /* 0x000fea0005000000 */
[----:B------:R-:W-:-:S04]  /*0750*/  LOP3.LUT P2, RZ, R11, 0x7fffffff, RZ, 0xc0, !PT ;  /* 0x7fffffff0bff7812 */ /* 0x000fc8000784c0ff */
[----:B------:R-:W-:-:S13]  /*0760*/  PLOP3.LUT P1, PT, P1, P2, PT, 0x2f, 0xf2 ;  /* 0x0000000000f2781c */ /* 0x000fda0000f24577 */
[----:B------:R-:W-:Y:S05]  /*0770*/  @P1 BRA `(.L_x_7) ;  /* 0x0000000400181947 */ /* 0x000fea0003800000 */
[----:B------:R-:W-:-:S04]  /*0780*/  LOP3.LUT P1, RZ, R12, 0x7fffffff, RZ, 0xc0, !PT ;  /* 0x7fffffff0cff7812 */ /* 0x000fc8000782c0ff */
[----:B------:R-:W-:-:S13]  /*0790*/  PLOP3.LUT P0, PT, P0, P1, PT, 0x2f, 0xf2 ;  /* 0x0000000000f2781c */ /* 0x000fda0000702577 */
[----:B------:R-:W-:Y:S05]  /*07a0*/  @P0 BRA `(.L_x_8) ;  /* 0x0000000400000947 */ /* 0x000fea0003800000 */
[----:B------:R-:W-:Y:S02]  /*07b0*/  ISETP.GE.AND P0, PT, R15, RZ, PT ;  /* 0x000000ff0f00720c */ /* 0x000fe40003f06270 */
[----:B------:R-:W-:-:S11]  /*07c0*/  ISETP.GE.AND P1, PT, R13, RZ, PT ;  /* 0x000000ff0d00720c */ /* 0x000fd60003f26270 */
[----:B------:R-:W-:Y:S01]  /*07d0*/  @P0 MOV R9, RZ ;  /* 0x000000ff00090202 */ /* 0x000fe20000000f00 */
[----:B------:R-:W-:Y:S02]  /*07e0*/  @!P0 IMAD.MOV.U32 R9, RZ, RZ, -0x40 ;  /* 0xffffffc0ff098424 */ /* 0x000fe400078e00ff */
[----:B------:R-:W-:Y:S01]  /*07f0*/  @!P0 FFMA R11, R0, 1.84467440737095516160e+19, RZ ;  /* 0x5f800000000b8823 */ /* 0x000fe200000000ff */
[----:B------:R-:W-:Y:S01]  /*0800*/  @!P1 FFMA R12, R3, 1.84467440737095516160e+19, RZ ;  /* 0x5f800000030c9823 */ /* 0x000fe200000000ff */
[----:B------:R-:W-:-:S07]  /*0810*/  @!P1 VIADD R9, R9, 0x40 ;  /* 0x0000004009099836 */ /* 0x000fce0000000000 */
.L_x_4:
[----:B------:R-:W-:Y:S01]  /*0820*/  LEA R3, R10, 0xc0800000, 0x17 ;  /* 0xc08000000a037811 */ /* 0x000fe200078eb8ff */
[----:B------:R-:W-:Y:S04]  /*0830*/  BSSY.RECONVERGENT B2, `(.L_x_9) ;  /* 0x0000036000027945 */ /* 0x000fe80003800200 */
[----:B------:R-:W-:Y:S02]  /*0840*/  IMAD.IADD R12, R12, 0x1, -R3 ;  /* 0x000000010c0c7824 */ /* 0x000fe400078e0a03 */
[----:B------:R-:W-:Y:S02]  /*0850*/  VIADD R3, R14, 0xffffff81 ;  /* 0xffffff810e037836 */ /* 0x000fe40000000000 */
[----:B------:R-:W0:Y:S01]  /*0860*/  MUFU.RCP R13, R12 ;  /* 0x0000000c000d7308 */ /* 0x000e220000001000 */
[----:B------:R-:W-:Y:S01]  /*0870*/  FADD.FTZ R15, -R12, -RZ ;  /* 0x800000ff0c0f7221 */ /* 0x000fe20000010100 */
[C---:B------:R-:W-:Y:S01]  /*0880*/  IMAD R0, R3.reuse, -0x800000, R11 ;  /* 0xff80000003007824 */ /* 0x040fe200078e020b */
[----:B------:R-:W-:-:S04]  /*0890*/  IADD3 R10, PT, PT, R3, 0x7f, -R10 ;  /* 0x0000007f030a7810 */ /* 0x000fc80007ffe80a */
[----:B------:R-:W-:Y:S01]  /*08a0*/  IADD3 R10, PT, PT, R10, R9, RZ ;  /* 0x000000090a0a7210 */ /* 0x000fe20007ffe0ff */
[----:B0-----:R-:W-:-:S04]  /*08b0*/  FFMA R14, R13, R15, 1 ;  /* 0x3f8000000d0e7423 */ /* 0x001fc8000000000f */
[----:B------:R-:W-:-:S04]  /*08c0*/  FFMA R16, R13, R14, R13 ;  /* 0x0000000e0d107223 */ /* 0x000fc8000000000d */
[----:B------:R-:W-:-:S04]  /*08d0*/  FFMA R11, R0, R16, RZ ;  /* 0x00000010000b7223 */ /* 0x000fc800000000ff */
[----:B------:R-:W-:-:S04]  /*08e0*/  FFMA R14, R15, R11, R0 ;  /* 0x0000000b0f0e7223 */ /* 0x000fc80000000000 */
[----:B------:R-:W-:-:S04]  /*08f0*/  FFMA R11, R16, R14, R11 ;  /* 0x0000000e100b7223 */ /* 0x000fc8000000000b */
[----:B------:R-:W-:-:S04]  /*0900*/  FFMA R14, R15, R11, R0 ;  /* 0x0000000b0f0e7223 */ /* 0x000fc80000000000 */
[----:B------:R-:W-:-:S05]  /*0910*/  FFMA R0, R16, R14, R11 ;  /* 0x0000000e10007223 */ /* 0x000fca000000000b */
[----:B------:R-:W-:-:S04]  /*0920*/  SHF.R.U32.HI R3, RZ, 0x17, R0 ;  /* 0x00000017ff037819 */ /* 0x000fc80000011600 */
[----:B------:R-:W-:-:S05]  /*0930*/  LOP3.LUT R3, R3, 0xff, RZ, 0xc0, !PT ;  /* 0x000000ff03037812 */ /* 0x000fca00078ec0ff */
[----:B------:R-:W-:-:S04]  /*0940*/  IMAD.IADD R13, R3, 0x1, R10 ;  /* 0x00000001030d7824 */ /* 0x000fc800078e020a */
[----:B------:R-:W-:-:S05]  /*0950*/  VIADD R3, R13, 0xffffffff ;  /* 0xffffffff0d037836 */ /* 0x000fca0000000000 */
[----:B------:R-:W-:-:S13]  /*0960*/  ISETP.GE.U32.AND P0, PT, R3, 0xfe, PT ;  /* 0x000000fe0300780c */ /* 0x000fda0003f06070 */
[----:B------:R-:W-:Y:S05]  /*0970*/  @!P0 BRA `(.L_x_10) ;  /* 0x0000000000808947 */ /* 0x000fea0003800000 */
[----:B------:R-:W-:-:S13]  /*0980*/  ISETP.GT.AND P0, PT, R13, 0xfe, PT ;  /* 0x000000fe0d00780c */ /* 0x000fda0003f04270 */
[----:B------:R-:W-:Y:S05]  /*0990*/  @P0 BRA `(.L_x_11) ;  /* 0x00000000006c0947 */ /* 0x000fea0003800000 */
[----:B------:R-:W-:-:S13]  /*09a0*/  ISETP.GE.AND P0, PT, R13, 0x1, PT ;  /* 0x000000010d00780c */ /* 0x000fda0003f06270 */
[----:B------:R-:W-:Y:S05]  /*09b0*/  @P0 BRA `(.L_x_12) ;  /* 0x0000000000740947 */ /* 0x000fea0003800000 */
[----:B------:R-:W-:Y:S02]  /*09c0*/  ISETP.GE.AND P0, PT, R13, -0x18, PT ;  /* 0xffffffe80d00780c */ /* 0x000fe40003f06270 */
[----:B------:R-:W-:-:S11]  /*09d0*/  LOP3.LUT R0, R0, 0x80000000, RZ, 0xc0, !PT ;  /* 0x8000000000007812 */ /* 0x000fd600078ec0ff */
[----:B------:R-:W-:Y:S05]  /*09e0*/  @!P0 BRA `(.L_x_12) ;  /* 0x0000000000688947 */ /* 0x000fea0003800000 */
[CCC-:B------:R-:W-:Y:S01]  /*09f0*/  FFMA.RZ R3, R16.reuse, R14.reuse, R11.reuse ;  /* 0x0000000e10037223 */ /* 0x1c0fe2000000c00b */
[C---:B------:R-:W-:Y:S02]  /*0a00*/  VIADD R12, R13.reuse, 0x20 ;  /* 0x000000200d0c7836 */ /* 0x040fe40000000000 */
[CCC-:B------:R-:W-:Y:S01]  /*0a10*/  FFMA.RM R10, R16.reuse, R14.reuse, R11.reuse ;  /* 0x0000000e100a7223 */ /* 0x1c0fe2000000400b */
[----:B------:R-:W-:Y:S02]  /*0a20*/  ISETP.NE.AND P2, PT, R13, RZ, PT ;  /* 0x000000ff0d00720c */ /* 0x000fe40003f45270 */
[----:B------:R-:W-:Y:S01]  /*0a30*/  LOP3.LUT R9, R3, 0x7fffff, RZ, 0xc0, !PT ;  /* 0x007fffff03097812 */ /* 0x000fe200078ec0ff */
[----:B------:R-:W-:Y:S01]  /*0a40*/  FFMA.RP R3, R16, R14, R11 ;  /* 0x0000000e10037223 */ /* 0x000fe2000000800b */
[----:B------:R-:W-:Y:S01]  /*0a50*/  IMAD.MOV R11, RZ, RZ, -R13 ;  /* 0x000000ffff0b7224 */ /* 0x000fe200078e0a0d */
[----:B------:R-:W-:Y:S02]  /*0a60*/  ISETP.NE.AND P1, PT, R13, RZ, PT ;  /* 0x000000ff0d00720c */ /* 0x000fe40003f25270 */
[----:B------:R-:W-:-:S02]  /*0a70*/  LOP3.LUT R9, R9, 0x800000, RZ, 0xfc, !PT ;  /* 0x0080000009097812 */ /* 0x000fc400078efcff */
[----:B------:R-:W-:Y:S02]  /*0a80*/  FSETP.NEU.FTZ.AND P0, PT, R3, R10, PT ;  /* 0x0000000a0300720b */ /* 0x000fe40003f1d000 */
[----:B------:R-:W-:Y:S02]  /*0a90*/  SHF.L.U32 R12, R9, R12, RZ ;  /* 0x0000000c090c7219 */ /* 0x000fe400000006ff */
[----:B------:R-:W-:Y:S02]  /*0aa0*/  SEL R10, R11, RZ, P2 ;  /* 0x000000ff0b0a7207 */ /* 0x000fe40001000000 */
[----:B------:R-:W-:Y:S02]  /*0ab0*/  ISETP.NE.AND P1, PT, R12, RZ, P1 ;  /* 0x000000ff0c00720c */ /* 0x000fe40000f25270 */
[----:B------:R-:W-:Y:S02]  /*0ac0*/  SHF.R.U32.HI R10, RZ, R10, R9 ;  /* 0x0000000aff0a7219 */ /* 0x000fe40000011609 */
[----:B------:R-:W-:-:S02]  /*0ad0*/  PLOP3.LUT P0, PT, P0, P1, PT, 0xf8, 0x8f ;  /* 0x00000000008f781c */ /* 0x000fc40000703f70 */
[----:B------:R-:W-:Y:S02]  /*0ae0*/  SHF.R.U32.HI R12, RZ, 0x1, R10 ;  /* 0x00000001ff0c7819 */ /* 0x000fe4000001160a */
[----:B------:R-:W-:-:S04]  /*0af0*/  SEL R3, RZ, 0x1, !P0 ;  /* 0x00000001ff037807 */ /* 0x000fc80004000000 */
[----:B------:R-:W-:-:S04]  /*0b00*/  LOP3.LUT R3, R3, 0x1, R12, 0xf8, !PT ;  /* 0x0000000103037812 */ /* 0x000fc800078ef80c */
[----:B------:R-:W-:-:S04]  /*0b10*/  LOP3.LUT R3, R3, R10, RZ, 0xc0, !PT ;  /* 0x0000000a03037212 */ /* 0x000fc800078ec0ff */
[----:B------:R-:W-:-:S04]  /*0b20*/  IADD3 R3, PT, PT, R12, R3, RZ ;  /* 0x000000030c037210 */ /* 0x000fc80007ffe0ff */
[----:B------:R-:W-:Y:S01]  /*0b30*/  LOP3.LUT R0, R3, R0, RZ, 0xfc, !PT ;  /* 0x0000000003007212 */ /* 0x000fe200078efcff */
[----:B------:R-:W-:Y:S06]  /*0b40*/  BRA `(.L_x_12) ;  /* 0x0000000000107947 */ /* 0x000fec0003800000 */
.L_x_11:
[----:B------:R-:W-:-:S04]  /*0b50*/  LOP3.LUT R0, R0, 0x80000000, RZ, 0xc0, !PT ;  /* 0x8000000000007812 */ /* 0x000fc800078ec0ff */
[----:B------:R-:W-:Y:S01]  /*0b60*/  LOP3.LUT R0, R0, 0x7f800000, RZ, 0xfc, !PT ;  /* 0x7f80000000007812 */ /* 0x000fe200078efcff */
[----:B------:R-:W-:Y:S06]  /*0b70*/  BRA `(.L_x_12) ;  /* 0x0000000000047947 */ /* 0x000fec0003800000 */
.L_x_10:
[----:B------:R-:W-:-:S07]  /*0b80*/  IMAD R0, R10, 0x800000, R0 ;  /* 0x008000000a007824 */ /* 0x000fce00078e0200 */
.L_x_12:
[----:B------:R-:W-:Y:S05]  /*0b90*/  BSYNC.RECONVERGENT B2 ;  /* 0x0000000000027941 */ /* 0x000fea0003800200 */
.L_x_9:
[----:B------:R-:W-:Y:S05]  /*0ba0*/  BRA `(.L_x_13) ;  /* 0x0000000000207947 */ /* 0x000fea0003800000 */
.L_x_8:
[----:B------:R-:W-:-:S04]  /*0bb0*/  LOP3.LUT R0, R12, 0x80000000, R11, 0x48, !PT ;  /* 0x800000000c007812 */ /* 0x000fc800078e480b */
[----:B------:R-:W-:Y:S01]  /*0bc0*/  LOP3.LUT R0, R0, 0x7f800000, RZ, 0xfc, !PT ;  /* 0x7f80000000007812 */ /* 0x000fe200078efcff */
[----:B------:R-:W-:Y:S06]  /*0bd0*/  BRA `(.L_x_13) ;  /* 0x0000000000147947 */ /* 0x000fec0003800000 */
.L_x_7:
[----:B------:R-:W-:Y:S01]  /*0be0*/  LOP3.LUT R0, R12, 0x80000000, R11, 0x48, !PT ;  /* 0x800000000c007812 */ /* 0x000fe200078e480b */
[----:B------:R-:W-:Y:S06]  /*0bf0*/  BRA `(.L_x_13) ;  /* 0x00000000000c7947 */ /* 0x000fec0003800000 */
.L_x_6:
[----:B------:R-:W0:Y:S01]  /*0c00*/  MUFU.RSQ R0, -QNAN ;  /* 0xffc0000000007908 */ /* 0x000e220000001400 */
[----:B------:R-:W-:Y:S05]  /*0c10*/  BRA `(.L_x_13) ;  /* 0x0000000000047947 */ /* 0x000fea0003800000 */
.L_x_5:
[----:B------:R-:W-:-:S07]  /*0c20*/  FADD.FTZ R0, R0, R3 ;  /* 0x0000000300007221 */ /* 0x000fce0000010000 */
.L_x_13:
[----:B------:R-:W-:Y:S05]  /*0c30*/  BSYNC.RECONVERGENT B1 ;  /* 0x0000000000017941 */ /* 0x000fea0003800200 */
.L_x_3:
[----:B------:R-:W-:-:S04]  /*0c40*/  IMAD.MOV.U32 R9, RZ, RZ, 0x0 ;  /* 0x00000000ff097424 */ /* 0x000fc800078e00ff */
[----:B0-----:R-:W-:Y:S05]  /*0c50*/  RET.REL.NODEC R8 `(_Z21rms_norm_f32x4_kernelILi64EEvPfS0_fii) ;  /* 0xfffffff008e87950 */ /* 0x001fea0003c3ffff */
.L_x_14:
[----:B------:R-:W-:-:S00]  /*0c60*/  BRA `(.L_x_14) ;  /* 0xfffffffc00fc7947 */ /* 0x000fc0000383ffff */
[----:B------:R-:W-:-:S00]  /*0c70*/  NOP ;  /* 0x0000000000007918 */ /* 0x000fc00000000000 */
        /* <DEDUP_REMOVED lines=8> */
.L_x_15:


//--------------------- .nv.shared._Z21rms_norm_f32x4_kernelILi64EEvPfS0_fii --------------------------
	.section	.nv.shared._Z21rms_norm_f32x4_kernelILi64EEvPfS0_fii,"aw",@nobits
	.sectionflags	@""
	.align	4
.nv.shared._Z21rms_norm_f32x4_kernelILi64EEvPfS0_fii:
	.zero		1036


//--------------------- .nv.shared.reserved.0     --------------------------
	.section	.nv.shared.reserved.0,"aw",@nobits
	.weak		__nv_reservedSMEM_offset_0_alias
	.size		__nv_reservedSMEM_offset_0_alias, 0, 64
	.other		__nv_reservedSMEM_offset_0_alias,@"STO_CUDA_RESERVED_SHARED STV_DEFAULT"
__nv_reservedSMEM_offset_0_alias:
	.zero		0
	.zero		64


//--------------------- .nv.constant0._Z21rms_norm_f32x4_kernelILi64EEvPfS0_fii --------------------------
	.section	.nv.constant0._Z21rms_norm_f32x4_kernelILi64EEvPfS0_fii,"a",@progbits
	.sectionflags	@""
	.align	4
.nv.constant0._Z21rms_norm_f32x4_kernelILi64EEvPfS0_fii:
	.zero		924


//--------------------- SYMBOLS --------------------------

	.type		.nv.reservedSmem.offset0,@object
	.size		.nv.reservedSmem.offset0,0x4
	.type		.nv.reservedSmem.cap,@object
	.size		.nv.reservedSmem.cap,0x4
